//
// Generated by NVIDIA NVVM Compiler
//
// Compiler Build ID: CL-36424714
// Cuda compilation tools, release 13.0, V13.0.88
// Based on NVVM 20.0.0
//

.version 9.0
.target sm_100
.address_size 64

	// .globl	_Z9maxKernelPi
.extern .shared .align 16 .b8 shmem_temp[];

.visible .entry _Z9maxKernelPi(
	.param .u64 .ptr .align 1 _Z9maxKernelPi_param_0
)
{
	.reg .pred 	%p<5>;
	.reg .b32 	%r<20>;
	.reg .b64 	%rd<5>;

	ld.param.u64 	%rd2, [_Z9maxKernelPi_param_0];
	cvta.to.global.u64 	%rd1, %rd2;
	mov.u32 	%r1, %tid.x;
	mul.wide.u32 	%rd3, %r1, 4;
	add.s64 	%rd4, %rd1, %rd3;
	ld.global.u32 	%r18, [%rd4];
	mov.u32 	%r16, %ntid.x;
	setp.lt.u32 	%p1, %r16, 2;
	@%p1 bra 	$L__BB0_5;
	shl.b32 	%r11, %r1, 2;
	mov.u32 	%r12, shmem_temp;
	add.s32 	%r4, %r12, %r11;
$L__BB0_2:
	shr.u32 	%r7, %r16, 1;
	st.shared.u32 	[%r4], %r18;
	bar.sync 	0;
	setp.ge.u32 	%p2, %r1, %r7;
	@%p2 bra 	$L__BB0_4;
	shl.b32 	%r13, %r7, 2;
	add.s32 	%r14, %r4, %r13;
	ld.shared.u32 	%r15, [%r14];
	max.s32 	%r18, %r18, %r15;
$L__BB0_4:
	bar.sync 	0;
	setp.gt.u32 	%p3, %r16, 3;
	mov.u32 	%r16, %r7;
	@%p3 bra 	$L__BB0_2;
$L__BB0_5:
	bar.sync 	0;
	setp.ne.s32 	%p4, %r1, 0;
	@%p4 bra 	$L__BB0_7;
	st.global.u32 	[%rd1], %r18;
$L__BB0_7:
	ret;

}


// ===== COMPILED SASS (sm_100) =====

	.target	sm_100

	.elftype	@"ET_EXEC"


//--------------------- .note.nv.tkinfo           --------------------------
	.section	.note.nv.tkinfo,"",@"SHT_NOTE"
	.sectionflags	@"SHF_NOTE_NV_TKINFO"
	.tkinfo
        /*0018*/ 	.word	0x00000002
        /*0030*/ 	.string	""
        /*0030*/ 	.string	"ptxas"
        /*0030*/ 	.string	"Cuda compilation tools, release 13.0, V13.0.88"
        /*0030*/ 	.string	"Build cuda_13.0.r13.0/compiler.36424714_0"
        /*0030*/ 	.string	"-arch sm_100 -m 64 "



//--------------------- .note.nv.cuinfo           --------------------------
	.section	.note.nv.cuinfo,"",@"SHT_NOTE"
	.sectionflags	@"SHF_NOTE_NV_CUINFO"
        /*0018*/ 	.short	0x0002
        /*001a*/ 	.short	0x0064
        /*001c*/ 	.short	0x0082
	.zero		2


//--------------------- .nv.info                  --------------------------
	.section	.nv.info,"",@"SHT_CUDA_INFO"
	.align	4


	//----- nvinfo : EIATTR_REGCOUNT
	.align		4
        /*0000*/ 	.byte	0x04, 0x2f
        /*0002*/ 	.short	(.L_1 - .L_0)
	.align		4
.L_0:
        /*0004*/ 	.word	index@(_Z9maxKernelPi)
        /*0008*/ 	.word	0x0000000a


	//----- nvinfo : EIATTR_FRAME_SIZE
	.align		4
.L_1:
        /*000c*/ 	.byte	0x04, 0x11
        /*000e*/ 	.short	(.L_3 - .L_2)
	.align		4
.L_2:
        /*0010*/ 	.word	index@(_Z9maxKernelPi)
        /*0014*/ 	.word	0x00000000


	//----- nvinfo : EIATTR_MIN_STACK_SIZE
	.align		4
.L_3:
        /*0018*/ 	.byte	0x04, 0x12
        /*001a*/ 	.short	(.L_5 - .L_4)
	.align		4
.L_4:
        /*001c*/ 	.word	index@(_Z9maxKernelPi)
        /*0020*/ 	.word	0x00000000
.L_5:


//--------------------- .nv.compat                --------------------------
	.section	.nv.compat,"",@"SHT_CUDA_COMPAT_INFO"
	.align	4
        /*0000*/ 	.byte	0x02, 0x09, 0x00, 0x00, 0x02, 0x02, 0x01, 0x00, 0x02, 0x05, 0x05, 0x00, 0x03, 0x07, 0x01, 0x01
        /*0010*/ 	.byte	0x02, 0x03, 0x00, 0x00, 0x02, 0x06, 0x01, 0x00, 0x04, 0x0b, 0x08, 0x00, 0x09, 0x00, 0x00, 0x00
        /*0020*/ 	.byte	0x00, 0x00, 0x00, 0x00


//--------------------- .nv.info._Z9maxKernelPi   --------------------------
	.section	.nv.info._Z9maxKernelPi,"",@"SHT_CUDA_INFO"
	.sectionflags	@""
	.align	4


	//----- nvinfo : EIATTR_CUDA_API_VERSION
	.align		4
        /*0000*/ 	.byte	0x04, 0x37
        /*0002*/ 	.short	(.L_7 - .L_6)
.L_6:
        /*0004*/ 	.word	0x00000082


	//----- nvinfo : EIATTR_KPARAM_INFO
	.align		4
.L_7:
        /*0008*/ 	.byte	0x04, 0x17
        /*000a*/ 	.short	(.L_9 - .L_8)
.L_8:
        /*000c*/ 	.word	0x00000000
        /*0010*/ 	.short	0x0000
        /*0012*/ 	.short	0x0000
        /*0014*/ 	.byte	0x00, 0xf5, 0x21, 0x00


	//----- nvinfo : EIATTR_SPARSE_MMA_MASK
	.align		4
.L_9:
        /*0018*/ 	.byte	0x03, 0x50
        /*001a*/ 	.short	0x0000


	//----- nvinfo : EIATTR_MAXREG_COUNT
	.align		4
        /*001c*/ 	.byte	0x03, 0x1b
        /*001e*/ 	.short	0x00ff


	//----- nvinfo : EIATTR_NUM_BARRIERS
	.align		4
        /*0020*/ 	.byte	0x02, 0x4c
        /*0022*/ 	.byte	0x01
	.zero		1


	//----- nvinfo : EIATTR_MERCURY_ISA_VERSION
	.align		4
        /*0024*/ 	.byte	0x03, 0x5f
        /*0026*/ 	.short	0x0101


	//----- nvinfo : EIATTR_VRC_CTA_INIT_COUNT
	.align		4
        /*0028*/ 	.byte	0x02, 0x4a
	.zero		1
	.zero		1


	//----- nvinfo : EIATTR_EXIT_INSTR_OFFSETS
	.align		4
        /*002c*/ 	.byte	0x04, 0x1c
        /*002e*/ 	.short	(.L_11 - .L_10)


	//   ....[0]....
.L_10:
        /*0030*/ 	.word	0x000001b0


	//   ....[1]....
        /*0034*/ 	.word	0x000001e0


	//----- nvinfo : EIATTR_CBANK_PARAM_SIZE
	.align		4
.L_11:
        /*0038*/ 	.byte	0x03, 0x19
        /*003a*/ 	.short	0x0008


	//----- nvinfo : EIATTR_PARAM_CBANK
	.align		4
        /*003c*/ 	.byte	0x04, 0x0a
        /*003e*/ 	.short	(.L_13 - .L_12)
	.align		4
.L_12:
        /*0040*/ 	.word	index@(.nv.constant0._Z9maxKernelPi)
        /*0044*/ 	.short	0x0380
        /*0046*/ 	.short	0x0008


	//----- nvinfo : EIATTR_SW_WAR
	.align		4
.L_13:
        /*0048*/ 	.byte	0x04, 0x36
        /*004a*/ 	.short	(.L_15 - .L_14)
.L_14:
        /*004c*/ 	.word	0x00000008
.L_15:


//--------------------- .nv.callgraph             --------------------------
	.section	.nv.callgraph,"",@"SHT_CUDA_CALLGRAPH"
	.align	4
	.sectionentsize	8
	.align		4
        /*0000*/ 	.word	0x00000000
	.align		4
        /*0004*/ 	.word	0xffffffff
	.align		4
        /*0008*/ 	.word	0x00000000
	.align		4
        /*000c*/ 	.word	0xfffffffe
	.align		4
        /*0010*/ 	.word	0x00000000
	.align		4
        /*0014*/ 	.word	0xfffffffd
	.align		4
        /*0018*/ 	.word	0x00000000
	.align		4
        /*001c*/ 	.word	0xfffffffc


//--------------------- .text._Z9maxKernelPi      --------------------------
	.section	.text._Z9maxKernelPi,"ax",@progbits
	.align	128
        .global         _Z9maxKernelPi
        .type           _Z9maxKernelPi,@function
        .size           _Z9maxKernelPi,(.L_x_3 - _Z9maxKernelPi)
        .other          _Z9maxKernelPi,@"STO_CUDA_ENTRY STV_DEFAULT"
_Z9maxKernelPi:
.text._Z9maxKernelPi:
[----:B------:R-:W-:Y:S01]  /*0000*/  LDC R1, c[0x0][0x37c] ;  /* 0x0000df00ff017b82 */ /* 0x000fe20000000800 */
[----:B------:R-:W0:Y:S07]  /*0010*/  S2R R7, SR_TID.X ;  /* 0x0000000000077919 */ /* 0x000e2e0000002100 */
[----:B------:R-:W0:Y:S01]  /*0020*/  LDC.64 R2, c[0x0][0x380] ;  /* 0x0000e000ff027b82 */ /* 0x000e220000000a00 */
[----:B------:R-:W1:Y:S01]  /*0030*/  LDCU.64 UR6, c[0x0][0x358] ;  /* 0x00006b00ff0677ac */ /* 0x000e620008000a00 */
[----:B0-----:R-:W-:-:S05]  /*0040*/  IMAD.WIDE.U32 R2, R7, 0x4, R2 ;  /* 0x0000000407027825 */ /* 0x001fca00078e0002 */
[----:B-1----:R0:W5:Y:S01]  /*0050*/  LDG.E R5, desc[UR6][R2.64] ;  /* 0x0000000602057981 */ /* 0x002162000c1e1900 */
[----:B------:R-:W1:Y:S01]  /*0060*/  LDCU UR8, c[0x0][0x360] ;  /* 0x00006c00ff0877ac */ /* 0x000e620008000800 */
[----:B------:R-:W-:Y:S01]  /*0070*/  ISETP.NE.AND P2, PT, R7, RZ, PT ;  /* 0x000000ff0700720c */ /* 0x000fe20003f45270 */
[----:B-1----:R-:W-:-:S09]  /*0080*/  UISETP.GE.U32.AND UP0, UPT, UR8, 0x2, UPT ;  /* 0x000000020800788c */ /* 0x002fd2000bf06070 */
[----:B0-----:R-:W-:Y:S05]  /*0090*/  BRA.U !UP0, `(.L_x_0) ;  /* 0x0000000108407547 */ /* 0x001fea000b800000 */
[----:B------:R-:W0:Y:S01]  /*00a0*/  S2UR UR5, SR_CgaCtaId ;  /* 0x00000000000579c3 */ /* 0x000e220000008800 */
[----:B------:R-:W-:Y:S01]  /*00b0*/  UMOV UR4, 0x400 ;  /* 0x0000040000047882 */ /* 0x000fe20000000000 */
[----:B------:R-:W-:Y:S01]  /*00c0*/  IMAD.U32 R0, RZ, RZ, UR8 ;  /* 0x00000008ff007e24 */ /* 0x000fe2000f8e00ff */
[----:B0-----:R-:W-:-:S06]  /*00d0*/  ULEA UR4, UR5, UR4, 0x18 ;  /* 0x0000000405047291 */ /* 0x001fcc000f8ec0ff */
[----:B------:R-:W-:-:S07]  /*00e0*/  LEA R2, R7, UR4, 0x2 ;  /* 0x0000000407027c11 */ /* 0x000fce000f8e10ff */
.L_x_1:
[----:B-----5:R-:W-:Y:S01]  /*00f0*/  STS [R2], R5 ;  /* 0x0000000502007388 */ /* 0x020fe20000000800 */
[----:B------:R-:W-:Y:S01]  /*0100*/  SHF.R.U32.HI R6, RZ, 0x1, R0 ;  /* 0x00000001ff067819 */ /* 0x000fe20000011600 */
[----:B------:R-:W-:Y:S03]  /*0110*/  BAR.SYNC.DEFER_BLOCKING 0x0 ;  /* 0x0000000000007b1d */ /* 0x000fe60000010000 */
[----:B------:R-:W-:Y:S02]  /*0120*/  ISETP.GE.U32.AND P0, PT, R7, R6, PT ;  /* 0x000000060700720c */ /* 0x000fe40003f06070 */
[----:B------:R-:W-:Y:S01]  /*0130*/  ISETP.GT.U32.AND P1, PT, R0, 0x3, PT ;  /* 0x000000030000780c */ /* 0x000fe20003f24070 */
[----:B------:R-:W-:-:S10]  /*0140*/  IMAD.MOV.U32 R0, RZ, RZ, R6 ;  /* 0x000000ffff007224 */ /* 0x000fd400078e0006 */
[----:B------:R-:W-:-:S05]  /*0150*/  @!P0 IMAD R3, R6, 0x4, R2 ;  /* 0x0000000406038824 */ /* 0x000fca00078e0202 */
[----:B------:R-:W0:Y:S02]  /*0160*/  @!P0 LDS R4, [R3] ;  /* 0x0000000003048984 */ /* 0x000e240000000800 */
[----:B0-----:R-:W-:Y:S01]  /*0170*/  @!P0 VIMNMX R5, PT, PT, R5, R4, !PT ;  /* 0x0000000405058248 */ /* 0x001fe20007fe0100 */
[----:B------:R-:W-:Y:S06]  /*0180*/  BAR.SYNC.DEFER_BLOCKING 0x0 ;  /* 0x0000000000007b1d */ /* 0x000fec0000010000 */
[----:B------:R-:W-:Y:S05]  /*0190*/  @P1 BRA `(.L_x_1) ;  /* 0xfffffffc00d41947 */ /* 0x000fea000383ffff */
.L_x_0:
[----:B------:R-:W-:Y:S06]  /*01a0*/  BAR.SYNC.DEFER_BLOCKING 0x0 ;  /* 0x0000000000007b1d */ /* 0x000fec0000010000 */
[----:B------:R-:W-:Y:S05]  /*01b0*/  @P2 EXIT ;  /* 0x000000000000294d */ /* 0x000fea0003800000 */
[----:B------:R-:W0:Y:S02]  /*01c0*/  LDC.64 R2, c[0x0][0x380] ;  /* 0x0000e000ff027b82 */ /* 0x000e240000000a00 */
[----:B0----5:R-:W-:Y:S01]  /*01d0*/  STG.E desc[UR6][R2.64], R5 ;  /* 0x0000000502007986 */ /* 0x021fe2000c101906 */
[----:B------:R-:W-:Y:S05]  /*01e0*/  EXIT ;  /* 0x000000000000794d */ /* 0x000fea0003800000 */
.L_x_2:
[----:B------:R-:W-:-:S00]  /*01f0*/  BRA `(.L_x_2) ;  /* 0xfffffffc00fc7947 */ /* 0x000fc0000383ffff */
[----:B------:R-:W-:-:S00]  /*0200*/  NOP ;  /* 0x0000000000007918 */ /* 0x000fc00000000000 */
[----:B------:R-:W-:-:S00]  /*0210*/  NOP ;  /* 0x0000000000007918 */ /* 0x000fc00000000000 */
[----:B------:R-:W-:-:S00]  /*0220*/  NOP ;  /* 0x0000000000007918 */ /* 0x000fc00000000000 */
[----:B------:R-:W-:-:S00]  /*0230*/  NOP ;  /* 0x0000000000007918 */ /* 0x000fc00000000000 */
[----:B------:R-:W-:-:S00]  /*0240*/  NOP ;  /* 0x0000000000007918 */ /* 0x000fc00000000000 */
[----:B------:R-:W-:-:S00]  /*0250*/  NOP ;  /* 0x0000000000007918 */ /* 0x000fc00000000000 */
[----:B------:R-:W-:-:S00]  /*0260*/  NOP ;  /* 0x0000000000007918 */ /* 0x000fc00000000000 */
[----:B------:R-:W-:-:S00]  /*0270*/  NOP ;  /* 0x0000000000007918 */ /* 0x000fc00000000000 */
.L_x_3:


//--------------------- .nv.shared._Z9maxKernelPi --------------------------
	.section	.nv.shared._Z9maxKernelPi,"aw",@nobits
	.sectionflags	@""
	.align	16
	.zero		1024


//--------------------- .nv.shared.reserved.0     --------------------------
	.section	.nv.shared.reserved.0,"aw",@nobits
	.weak		__nv_reservedSMEM_offset_0_alias
	.size		__nv_reservedSMEM_offset_0_alias, 0, 64
	.other		__nv_reservedSMEM_offset_0_alias,@"STO_CUDA_RESERVED_SHARED STV_DEFAULT"
__nv_reservedSMEM_offset_0_alias:
	.zero		0
	.zero		64


//--------------------- .nv.constant0._Z9maxKernelPi --------------------------
	.section	.nv.constant0._Z9maxKernelPi,"a",@progbits
	.sectionflags	@""
	.align	4
.nv.constant0._Z9maxKernelPi:
	.zero		904


//--------------------- SYMBOLS --------------------------

	.type		.nv.reservedSmem.offset0,@object
	.size		.nv.reservedSmem.offset0,0x4
	.type		.nv.reservedSmem.cap,@object
	.size		.nv.reservedSmem.cap,0x4
